//
// Generated by NVIDIA NVVM Compiler
//
// Compiler Build ID: CL-36424714
// Cuda compilation tools, release 13.0, V13.0.88
// Based on NVVM 20.0.0
//

.version 9.0
.target sm_100
.address_size 64

	// .globl	reshape_forward

.visible .entry reshape_forward(
	.param .u64 reshape_forward_param_0,
	.param .u64 .ptr .align 1 reshape_forward_param_1,
	.param .u64 .ptr .align 1 reshape_forward_param_2
)
{
	.reg .pred 	%p<2>;
	.reg .b32 	%r<5>;
	.reg .b32 	%f<2>;
	.reg .b64 	%rd<10>;

	ld.param.u64 	%rd4, [reshape_forward_param_0];
	ld.param.u64 	%rd2, [reshape_forward_param_1];
	ld.param.u64 	%rd3, [reshape_forward_param_2];
	mov.u32 	%r1, %ctaid.x;
	mov.u32 	%r2, %ntid.x;
	mov.u32 	%r3, %tid.x;
	mad.lo.s32 	%r4, %r1, %r2, %r3;
	cvt.u64.u32 	%rd1, %r4;
	setp.le.u64 	%p1, %rd4, %rd1;
	@%p1 bra 	$L__BB0_2;
	cvta.to.global.u64 	%rd5, %rd2;
	cvta.to.global.u64 	%rd6, %rd3;
	shl.b64 	%rd7, %rd1, 2;
	add.s64 	%rd8, %rd5, %rd7;
	ld.global.f32 	%f1, [%rd8];
	add.s64 	%rd9, %rd6, %rd7;
	st.global.f32 	[%rd9], %f1;
$L__BB0_2:
	ret;

}
	// .globl	reshape_backward
.visible .entry reshape_backward(
	.param .u64 reshape_backward_param_0,
	.param .u64 .ptr .align 1 reshape_backward_param_1,
	.param .u64 .ptr .align 1 reshape_backward_param_2
)
{
	.reg .pred 	%p<2>;
	.reg .b32 	%r<5>;
	.reg .b32 	%f<4>;
	.reg .b64 	%rd<10>;

	ld.param.u64 	%rd4, [reshape_backward_param_0];
	ld.param.u64 	%rd2, [reshape_backward_param_1];
	ld.param.u64 	%rd3, [reshape_backward_param_2];
	mov.u32 	%r1, %ctaid.x;
	mov.u32 	%r2, %ntid.x;
	mov.u32 	%r3, %tid.x;
	mad.lo.s32 	%r4, %r1, %r2, %r3;
	cvt.u64.u32 	%rd1, %r4;
	setp.le.u64 	%p1, %rd4, %rd1;
	@%p1 bra 	$L__BB1_2;
	cvta.to.global.u64 	%rd5, %rd3;
	cvta.to.global.u64 	%rd6, %rd2;
	shl.b64 	%rd7, %rd1, 2;
	add.s64 	%rd8, %rd5, %rd7;
	ld.global.f32 	%f1, [%rd8];
	add.s64 	%rd9, %rd6, %rd7;
	ld.global.f32 	%f2, [%rd9];
	add.f32 	%f3, %f1, %f2;
	st.global.f32 	[%rd9], %f3;
$L__BB1_2:
	ret;

}


// ===== COMPILED SASS (sm_100) =====

	.target	sm_100

	.elftype	@"ET_EXEC"


//--------------------- .note.nv.tkinfo           --------------------------
	.section	.note.nv.tkinfo,"",@"SHT_NOTE"
	.sectionflags	@"SHF_NOTE_NV_TKINFO"
	.tkinfo
        /*0018*/ 	.word	0x00000002
        /*0030*/ 	.string	""
        /*0030*/ 	.string	"ptxas"
        /*0030*/ 	.string	"Cuda compilation tools, release 13.0, V13.0.88"
        /*0030*/ 	.string	"Build cuda_13.0.r13.0/compiler.36424714_0"
        /*0030*/ 	.string	"-arch sm_100 -m 64 "



//--------------------- .note.nv.cuinfo           --------------------------
	.section	.note.nv.cuinfo,"",@"SHT_NOTE"
	.sectionflags	@"SHF_NOTE_NV_CUINFO"
        /*0018*/ 	.short	0x0002
        /*001a*/ 	.short	0x0064
        /*001c*/ 	.short	0x0082
	.zero		2


//--------------------- .nv.info                  --------------------------
	.section	.nv.info,"",@"SHT_CUDA_INFO"
	.align	4


	//----- nvinfo : EIATTR_REGCOUNT
	.align		4
        /*0000*/ 	.byte	0x04, 0x2f
        /*0002*/ 	.short	(.L_1 - .L_0)
	.align		4
.L_0:
        /*0004*/ 	.word	index@(reshape_forward)
        /*0008*/ 	.word	0x00000008


	//----- nvinfo : EIATTR_FRAME_SIZE
	.align		4
.L_1:
        /*000c*/ 	.byte	0x04, 0x11
        /*000e*/ 	.short	(.L_3 - .L_2)
	.align		4
.L_2:
        /*0010*/ 	.word	index@(reshape_forward)
        /*0014*/ 	.word	0x00000000


	//----- nvinfo : EIATTR_REGCOUNT
	.align		4
.L_3:
        /*0018*/ 	.byte	0x04, 0x2f
        /*001a*/ 	.short	(.L_5 - .L_4)
	.align		4
.L_4:
        /*001c*/ 	.word	index@(reshape_backward)
        /*0020*/ 	.word	0x0000000a


	//----- nvinfo : EIATTR_FRAME_SIZE
	.align		4
.L_5:
        /*0024*/ 	.byte	0x04, 0x11
        /*0026*/ 	.short	(.L_7 - .L_6)
	.align		4
.L_6:
        /*0028*/ 	.word	index@(reshape_backward)
        /*002c*/ 	.word	0x00000000


	//----- nvinfo : EIATTR_MIN_STACK_SIZE
	.align		4
.L_7:
        /*0030*/ 	.byte	0x04, 0x12
        /*0032*/ 	.short	(.L_9 - .L_8)
	.align		4
.L_8:
        /*0034*/ 	.word	index@(reshape_backward)
        /*0038*/ 	.word	0x00000000


	//----- nvinfo : EIATTR_MIN_STACK_SIZE
	.align		4
.L_9:
        /*003c*/ 	.byte	0x04, 0x12
        /*003e*/ 	.short	(.L_11 - .L_10)
	.align		4
.L_10:
        /*0040*/ 	.word	index@(reshape_forward)
        /*0044*/ 	.word	0x00000000
.L_11:


//--------------------- .nv.compat                --------------------------
	.section	.nv.compat,"",@"SHT_CUDA_COMPAT_INFO"
	.align	4
        /*0000*/ 	.byte	0x02, 0x09, 0x00, 0x00, 0x02, 0x02, 0x01, 0x00, 0x02, 0x05, 0x05, 0x00, 0x03, 0x07, 0x01, 0x01
        /*0010*/ 	.byte	0x02, 0x03, 0x00, 0x00, 0x02, 0x06, 0x01, 0x00, 0x04, 0x0b, 0x08, 0x00, 0x09, 0x00, 0x00, 0x00
        /*0020*/ 	.byte	0x00, 0x00, 0x00, 0x00


//--------------------- .nv.info.reshape_backward --------------------------
	.section	.nv.info.reshape_backward,"",@"SHT_CUDA_INFO"
	.sectionflags	@""
	.align	4


	//----- nvinfo : EIATTR_CUDA_API_VERSION
	.align		4
        /*0000*/ 	.byte	0x04, 0x37
        /*0002*/ 	.short	(.L_13 - .L_12)
.L_12:
        /*0004*/ 	.word	0x00000082


	//----- nvinfo : EIATTR_KPARAM_INFO
	.align		4
.L_13:
        /*0008*/ 	.byte	0x04, 0x17
        /*000a*/ 	.short	(.L_15 - .L_14)
.L_14:
        /*000c*/ 	.word	0x00000000
        /*0010*/ 	.short	0x0002
        /*0012*/ 	.short	0x0010
        /*0014*/ 	.byte	0x00, 0xf5, 0x21, 0x00


	//----- nvinfo : EIATTR_KPARAM_INFO
	.align		4
.L_15:
        /*0018*/ 	.byte	0x04, 0x17
        /*001a*/ 	.short	(.L_17 - .L_16)
.L_16:
        /*001c*/ 	.word	0x00000000
        /*0020*/ 	.short	0x0001
        /*0022*/ 	.short	0x0008
        /*0024*/ 	.byte	0x00, 0xf5, 0x21, 0x00


	//----- nvinfo : EIATTR_KPARAM_INFO
	.align		4
.L_17:
        /*0028*/ 	.byte	0x04, 0x17
        /*002a*/ 	.short	(.L_19 - .L_18)
.L_18:
        /*002c*/ 	.word	0x00000000
        /*0030*/ 	.short	0x0000
        /*0032*/ 	.short	0x0000
        /*0034*/ 	.byte	0x00, 0xf0, 0x21, 0x00


	//----- nvinfo : EIATTR_SPARSE_MMA_MASK
	.align		4
.L_19:
        /*0038*/ 	.byte	0x03, 0x50
        /*003a*/ 	.short	0x0000


	//----- nvinfo : EIATTR_MAXREG_COUNT
	.align		4
        /*003c*/ 	.byte	0x03, 0x1b
        /*003e*/ 	.short	0x00ff


	//----- nvinfo : EIATTR_MERCURY_ISA_VERSION
	.align		4
        /*0040*/ 	.byte	0x03, 0x5f
        /*0042*/ 	.short	0x0101


	//----- nvinfo : EIATTR_VRC_CTA_INIT_COUNT
	.align		4
        /*0044*/ 	.byte	0x02, 0x4a
	.zero		1
	.zero		1


	//----- nvinfo : EIATTR_EXIT_INSTR_OFFSETS
	.align		4
        /*0048*/ 	.byte	0x04, 0x1c
        /*004a*/ 	.short	(.L_21 - .L_20)


	//   ....[0]....
.L_20:
        /*004c*/ 	.word	0x00000080


	//   ....[1]....
        /*0050*/ 	.word	0x00000160


	//----- nvinfo : EIATTR_CBANK_PARAM_SIZE
	.align		4
.L_21:
        /*0054*/ 	.byte	0x03, 0x19
        /*0056*/ 	.short	0x0018


	//----- nvinfo : EIATTR_PARAM_CBANK
	.align		4
        /*0058*/ 	.byte	0x04, 0x0a
        /*005a*/ 	.short	(.L_23 - .L_22)
	.align		4
.L_22:
        /*005c*/ 	.word	index@(.nv.constant0.reshape_backward)
        /*0060*/ 	.short	0x0380
        /*0062*/ 	.short	0x0018


	//----- nvinfo : EIATTR_SW_WAR
	.align		4
.L_23:
        /*0064*/ 	.byte	0x04, 0x36
        /*0066*/ 	.short	(.L_25 - .L_24)
.L_24:
        /*0068*/ 	.word	0x00000008
.L_25:


//--------------------- .nv.info.reshape_forward  --------------------------
	.section	.nv.info.reshape_forward,"",@"SHT_CUDA_INFO"
	.sectionflags	@""
	.align	4


	//----- nvinfo : EIATTR_CUDA_API_VERSION
	.align		4
        /*0000*/ 	.byte	0x04, 0x37
        /*0002*/ 	.short	(.L_27 - .L_26)
.L_26:
        /*0004*/ 	.word	0x00000082


	//----- nvinfo : EIATTR_KPARAM_INFO
	.align		4
.L_27:
        /*0008*/ 	.byte	0x04, 0x17
        /*000a*/ 	.short	(.L_29 - .L_28)
.L_28:
        /*000c*/ 	.word	0x00000000
        /*0010*/ 	.short	0x0002
        /*0012*/ 	.short	0x0010
        /*0014*/ 	.byte	0x00, 0xf5, 0x21, 0x00


	//----- nvinfo : EIATTR_KPARAM_INFO
	.align		4
.L_29:
        /*0018*/ 	.byte	0x04, 0x17
        /*001a*/ 	.short	(.L_31 - .L_30)
.L_30:
        /*001c*/ 	.word	0x00000000
        /*0020*/ 	.short	0x0001
        /*0022*/ 	.short	0x0008
        /*0024*/ 	.byte	0x00, 0xf5, 0x21, 0x00


	//----- nvinfo : EIATTR_KPARAM_INFO
	.align		4
.L_31:
        /*0028*/ 	.byte	0x04, 0x17
        /*002a*/ 	.short	(.L_33 - .L_32)
.L_32:
        /*002c*/ 	.word	0x00000000
        /*0030*/ 	.short	0x0000
        /*0032*/ 	.short	0x0000
        /*0034*/ 	.byte	0x00, 0xf0, 0x21, 0x00


	//----- nvinfo : EIATTR_SPARSE_MMA_MASK
	.align		4
.L_33:
        /*0038*/ 	.byte	0x03, 0x50
        /*003a*/ 	.short	0x0000


	//----- nvinfo : EIATTR_MAXREG_COUNT
	.align		4
        /*003c*/ 	.byte	0x03, 0x1b
        /*003e*/ 	.short	0x00ff


	//----- nvinfo : EIATTR_MERCURY_ISA_VERSION
	.align		4
        /*0040*/ 	.byte	0x03, 0x5f
        /*0042*/ 	.short	0x0101


	//----- nvinfo : EIATTR_VRC_CTA_INIT_COUNT
	.align		4
        /*0044*/ 	.byte	0x02, 0x4a
	.zero		1
	.zero		1


	//----- nvinfo : EIATTR_EXIT_INSTR_OFFSETS
	.align		4
        /*0048*/ 	.byte	0x04, 0x1c
        /*004a*/ 	.short	(.L_35 - .L_34)


	//   ....[0]....
.L_34:
        /*004c*/ 	.word	0x00000080


	//   ....[1]....
        /*0050*/ 	.word	0x00000140


	//----- nvinfo : EIATTR_CBANK_PARAM_SIZE
	.align		4
.L_35:
        /*0054*/ 	.byte	0x03, 0x19
        /*0056*/ 	.short	0x0018


	//----- nvinfo : EIATTR_PARAM_CBANK
	.align		4
        /*0058*/ 	.byte	0x04, 0x0a
        /*005a*/ 	.short	(.L_37 - .L_36)
	.align		4
.L_36:
        /*005c*/ 	.word	index@(.nv.constant0.reshape_forward)
        /*0060*/ 	.short	0x0380
        /*0062*/ 	.short	0x0018


	//----- nvinfo : EIATTR_SW_WAR
	.align		4
.L_37:
        /*0064*/ 	.byte	0x04, 0x36
        /*0066*/ 	.short	(.L_39 - .L_38)
.L_38:
        /*0068*/ 	.word	0x00000008
.L_39:


//--------------------- .nv.callgraph             --------------------------
	.section	.nv.callgraph,"",@"SHT_CUDA_CALLGRAPH"
	.align	4
	.sectionentsize	8
	.align		4
        /*0000*/ 	.word	0x00000000
	.align		4
        /*0004*/ 	.word	0xffffffff
	.align		4
        /*0008*/ 	.word	0x00000000
	.align		4
        /*000c*/ 	.word	0xfffffffe
	.align		4
        /*0010*/ 	.word	0x00000000
	.align		4
        /*0014*/ 	.word	0xfffffffd
	.align		4
        /*0018*/ 	.word	0x00000000
	.align		4
        /*001c*/ 	.word	0xfffffffc


//--------------------- .text.reshape_backward    --------------------------
	.section	.text.reshape_backward,"ax",@progbits
	.align	128
        .global         reshape_backward
        .type           reshape_backward,@function
        .size           reshape_backward,(.L_x_2 - reshape_backward)
        .other          reshape_backward,@"STO_CUDA_ENTRY STV_DEFAULT"
reshape_backward:
.text.reshape_backward:
[----:B------:R-:W-:Y:S01]  /*0000*/  LDC R1, c[0x0][0x37c] ;  /* 0x0000df00ff017b82 */ /* 0x000fe20000000800 */
[----:B------:R-:W0:Y:S07]  /*0010*/  S2R R3, SR_TID.X ;  /* 0x0000000000037919 */ /* 0x000e2e0000002100 */
[----:B------:R-:W0:Y:S01]  /*0020*/  S2UR UR4, SR_CTAID.X ;  /* 0x00000000000479c3 */ /* 0x000e220000002500 */
[----:B------:R-:W1:Y:S07]  /*0030*/  LDCU.64 UR6, c[0x0][0x380] ;  /* 0x00007000ff0677ac */ /* 0x000e6e0008000a00 */
[----:B------:R-:W0:Y:S02]  /*0040*/  LDC R0, c[0x0][0x360] ;  /* 0x0000d800ff007b82 */ /* 0x000e240000000800 */
[----:B0-----:R-:W-:-:S05]  /*0050*/  IMAD R0, R0, UR4, R3 ;  /* 0x0000000400007c24 */ /* 0x001fca000f8e0203 */
[----:B-1----:R-:W-:-:S04]  /*0060*/  ISETP.GE.U32.AND P0, PT, R0, UR6, PT ;  /* 0x0000000600007c0c */ /* 0x002fc8000bf06070 */
[----:B------:R-:W-:-:S13]  /*0070*/  ISETP.GE.U32.AND.EX P0, PT, RZ, UR7, PT, P0 ;  /* 0x00000007ff007c0c */ /* 0x000fda000bf06100 */
[----:B------:R-:W-:Y:S05]  /*0080*/  @P0 EXIT ;  /* 0x000000000000094d */ /* 0x000fea0003800000 */
[----:B------:R-:W0:Y:S01]  /*0090*/  LDCU.64 UR6, c[0x0][0x390] ;  /* 0x00007200ff0677ac */ /* 0x000e220008000a00 */
[----:B------:R-:W-:Y:S01]  /*00a0*/  IMAD.SHL.U32 R2, R0, 0x4, RZ ;  /* 0x0000000400027824 */ /* 0x000fe200078e00ff */
[----:B------:R-:W-:Y:S01]  /*00b0*/  SHF.R.U32.HI R0, RZ, 0x1e, R0 ;  /* 0x0000001eff007819 */ /* 0x000fe20000011600 */
[----:B------:R-:W1:Y:S01]  /*00c0*/  LDCU.64 UR8, c[0x0][0x388] ;  /* 0x00007100ff0877ac */ /* 0x000e620008000a00 */
[----:B------:R-:W2:Y:S02]  /*00d0*/  LDCU.64 UR4, c[0x0][0x358] ;  /* 0x00006b00ff0477ac */ /* 0x000ea40008000a00 */
[C---:B0-----:R-:W-:Y:S02]  /*00e0*/  IADD3 R4, P0, PT, R2.reuse, UR6, RZ ;  /* 0x0000000602047c10 */ /* 0x041fe4000ff1e0ff */
[----:B-1----:R-:W-:Y:S02]  /*00f0*/  IADD3 R2, P1, PT, R2, UR8, RZ ;  /* 0x0000000802027c10 */ /* 0x002fe4000ff3e0ff */
[----:B------:R-:W-:-:S02]  /*0100*/  IADD3.X R5, PT, PT, R0, UR7, RZ, P0, !PT ;  /* 0x0000000700057c10 */ /* 0x000fc400087fe4ff */
[----:B------:R-:W-:-:S03]  /*0110*/  IADD3.X R3, PT, PT, R0, UR9, RZ, P1, !PT ;  /* 0x0000000900037c10 */ /* 0x000fc60008ffe4ff */
[----:B--2---:R-:W2:Y:S04]  /*0120*/  LDG.E R4, desc[UR4][R4.64] ;  /* 0x0000000404047981 */ /* 0x004ea8000c1e1900 */
[----:B------:R-:W2:Y:S02]  /*0130*/  LDG.E R7, desc[UR4][R2.64] ;  /* 0x0000000402077981 */ /* 0x000ea4000c1e1900 */
[----:B--2---:R-:W-:-:S05]  /*0140*/  FADD R7, R4, R7 ;  /* 0x0000000704077221 */ /* 0x004fca0000000000 */
[----:B------:R-:W-:Y:S01]  /*0150*/  STG.E desc[UR4][R2.64], R7 ;  /* 0x0000000702007986 */ /* 0x000fe2000c101904 */
[----:B------:R-:W-:Y:S05]  /*0160*/  EXIT ;  /* 0x000000000000794d */ /* 0x000fea0003800000 */
.L_x_0:
[----:B------:R-:W-:-:S00]  /*0170*/  BRA `(.L_x_0) ;  /* 0xfffffffc00fc7947 */ /* 0x000fc0000383ffff */
[----:B------:R-:W-:-:S00]  /*0180*/  NOP ;  /* 0x0000000000007918 */ /* 0x000fc00000000000 */
[----:B------:R-:W-:-:S00]  /*0190*/  NOP ;  /* 0x0000000000007918 */ /* 0x000fc00000000000 */
[----:B------:R-:W-:-:S00]  /*01a0*/  NOP ;  /* 0x0000000000007918 */ /* 0x000fc00000000000 */
[----:B------:R-:W-:-:S00]  /*01b0*/  NOP ;  /* 0x0000000000007918 */ /* 0x000fc00000000000 */
[----:B------:R-:W-:-:S00]  /*01c0*/  NOP ;  /* 0x0000000000007918 */ /* 0x000fc00000000000 */
[----:B------:R-:W-:-:S00]  /*01d0*/  NOP ;  /* 0x0000000000007918 */ /* 0x000fc00000000000 */
[----:B------:R-:W-:-:S00]  /*01e0*/  NOP ;  /* 0x0000000000007918 */ /* 0x000fc00000000000 */
[----:B------:R-:W-:-:S00]  /*01f0*/  NOP ;  /* 0x0000000000007918 */ /* 0x000fc00000000000 */
.L_x_2:


//--------------------- .text.reshape_forward     --------------------------
	.section	.text.reshape_forward,"ax",@progbits
	.align	128
        .global         reshape_forward
        .type           reshape_forward,@function
        .size           reshape_forward,(.L_x_3 - reshape_forward)
        .other          reshape_forward,@"STO_CUDA_ENTRY STV_DEFAULT"
reshape_forward:
.text.reshape_forward:
        /* <DEDUP_REMOVED lines=12> */
[----:B------:R-:W1:Y:S03]  /*00c0*/  LDCU.64 UR4, c[0x0][0x358] ;  /* 0x00006b00ff0477ac */ /* 0x000e660008000a00 */
[----:B0-----:R-:W-:-:S04]  /*00d0*/  IADD3 R2, P0, PT, R4, UR6, RZ ;  /* 0x0000000604027c10 */ /* 0x001fc8000ff1e0ff */
[----:B------:R-:W-:Y:S01]  /*00e0*/  IADD3.X R3, PT, PT, R0, UR7, RZ, P0, !PT ;  /* 0x0000000700037c10 */ /* 0x000fe200087fe4ff */
[----:B------:R-:W0:Y:S05]  /*00f0*/  LDCU.64 UR6, c[0x0][0x390] ;  /* 0x00007200ff0677ac */ /* 0x000e2a0008000a00 */
[----:B-1----:R-:W2:Y:S01]  /*0100*/  LDG.E R3, desc[UR4][R2.64] ;  /* 0x0000000402037981 */ /* 0x002ea2000c1e1900 */
[----:B0-----:R-:W-:-:S04]  /*0110*/  IADD3 R4, P0, PT, R4, UR6, RZ ;  /* 0x0000000604047c10 */ /* 0x001fc8000ff1e0ff */
[----:B------:R-:W-:-:S05]  /*0120*/  IADD3.X R5, PT, PT, R0, UR7, RZ, P0, !PT ;  /* 0x0000000700057c10 */ /* 0x000fca00087fe4ff */
[----:B--2---:R-:W-:Y:S01]  /*0130*/  STG.E desc[UR4][R4.64], R3 ;  /* 0x0000000304007986 */ /* 0x004fe2000c101904 */
[----:B------:R-:W-:Y:S05]  /*0140*/  EXIT ;  /* 0x000000000000794d */ /* 0x000fea0003800000 */
.L_x_1:
        /* <DEDUP_REMOVED lines=11> */
.L_x_3:


//--------------------- .nv.shared.reserved.0     --------------------------
	.section	.nv.shared.reserved.0,"aw",@nobits
	.weak		__nv_reservedSMEM_offset_0_alias
	.size		__nv_reservedSMEM_offset_0_alias, 0, 64
	.other		__nv_reservedSMEM_offset_0_alias,@"STO_CUDA_RESERVED_SHARED STV_DEFAULT"
__nv_reservedSMEM_offset_0_alias:
	.zero		0
	.zero		64


//--------------------- .nv.constant0.reshape_backward --------------------------
	.section	.nv.constant0.reshape_backward,"a",@progbits
	.sectionflags	@""
	.align	4
.nv.constant0.reshape_backward:
	.zero		920


//--------------------- .nv.constant0.reshape_forward --------------------------
	.section	.nv.constant0.reshape_forward,"a",@progbits
	.sectionflags	@""
	.align	4
.nv.constant0.reshape_forward:
	.zero		920


//--------------------- SYMBOLS --------------------------

	.type		.nv.reservedSmem.offset0,@object
	.size		.nv.reservedSmem.offset0,0x4
